//
// Generated by NVIDIA NVVM Compiler
//
// Compiler Build ID: CL-36424714
// Cuda compilation tools, release 13.0, V13.0.88
// Based on NVVM 20.0.0
//

.version 9.0
.target sm_100
.address_size 64

	// .globl	_Z15reset_pivot_colPiiiiiii

.visible .entry _Z15reset_pivot_colPiiiiiii(
	.param .u64 .ptr .align 1 _Z15reset_pivot_colPiiiiiii_param_0,
	.param .u32 _Z15reset_pivot_colPiiiiiii_param_1,
	.param .u32 _Z15reset_pivot_colPiiiiiii_param_2,
	.param .u32 _Z15reset_pivot_colPiiiiiii_param_3,
	.param .u32 _Z15reset_pivot_colPiiiiiii_param_4,
	.param .u32 _Z15reset_pivot_colPiiiiiii_param_5,
	.param .u32 _Z15reset_pivot_colPiiiiiii_param_6
)
{
	.reg .pred 	%p<12>;
	.reg .b32 	%r<54>;
	.reg .b64 	%rd<25>;

	ld.param.u64 	%rd2, [_Z15reset_pivot_colPiiiiiii_param_0];
	ld.param.u32 	%r23, [_Z15reset_pivot_colPiiiiiii_param_1];
	ld.param.u32 	%r21, [_Z15reset_pivot_colPiiiiiii_param_2];
	ld.param.u32 	%r24, [_Z15reset_pivot_colPiiiiiii_param_3];
	ld.param.u32 	%r22, [_Z15reset_pivot_colPiiiiiii_param_4];
	ld.param.u32 	%r25, [_Z15reset_pivot_colPiiiiiii_param_5];
	ld.param.u32 	%r26, [_Z15reset_pivot_colPiiiiiii_param_6];
	cvta.to.global.u64 	%rd1, %rd2;
	add.s32 	%r1, %r24, 1;
	mov.u32 	%r27, %ctaid.x;
	mul.lo.s32 	%r28, %r25, %r27;
	mul.lo.s32 	%r2, %r28, %r26;
	mov.u32 	%r29, %tid.x;
	mul.lo.s32 	%r3, %r25, %r29;
	add.s32 	%r30, %r3, %r25;
	add.s32 	%r31, %r30, %r1;
	add.s32 	%r32, %r31, %r2;
	setp.lt.s32 	%p1, %r23, %r32;
	sub.s32 	%r33, %r23, %r32;
	add.s32 	%r34, %r33, %r25;
	setp.gt.s32 	%p2, %r34, %r25;
	selp.b32 	%r35, 0, %r34, %p2;
	selp.b32 	%r4, %r35, %r25, %p1;
	setp.lt.s32 	%p3, %r4, 1;
	@%p3 bra 	$L__BB0_12;
	add.s32 	%r37, %r3, %r1;
	add.s32 	%r5, %r37, %r2;
	and.b32  	%r6, %r4, 7;
	setp.lt.u32 	%p4, %r4, 8;
	mov.b32 	%r52, 0;
	@%p4 bra 	$L__BB0_4;
	and.b32  	%r52, %r4, 2147483640;
	neg.s32 	%r50, %r52;
	mad.lo.s32 	%r49, %r21, %r5, %r22;
	shl.b32 	%r10, %r21, 3;
	mul.wide.s32 	%rd5, %r21, 4;
$L__BB0_3:
	.pragma "nounroll";
	mul.wide.s32 	%rd3, %r49, 4;
	add.s64 	%rd4, %rd1, %rd3;
	mov.b32 	%r38, 0;
	st.global.u32 	[%rd4], %r38;
	add.s64 	%rd6, %rd4, %rd5;
	st.global.u32 	[%rd6], %r38;
	add.s64 	%rd7, %rd6, %rd5;
	st.global.u32 	[%rd7], %r38;
	add.s64 	%rd8, %rd7, %rd5;
	st.global.u32 	[%rd8], %r38;
	add.s64 	%rd9, %rd8, %rd5;
	st.global.u32 	[%rd9], %r38;
	add.s64 	%rd10, %rd9, %rd5;
	st.global.u32 	[%rd10], %r38;
	add.s64 	%rd11, %rd10, %rd5;
	st.global.u32 	[%rd11], %r38;
	add.s64 	%rd12, %rd11, %rd5;
	st.global.u32 	[%rd12], %r38;
	add.s32 	%r50, %r50, 8;
	add.s32 	%r49, %r49, %r10;
	setp.ne.s32 	%p5, %r50, 0;
	@%p5 bra 	$L__BB0_3;
$L__BB0_4:
	setp.eq.s32 	%p6, %r6, 0;
	@%p6 bra 	$L__BB0_12;
	and.b32  	%r16, %r4, 3;
	setp.lt.u32 	%p7, %r6, 4;
	@%p7 bra 	$L__BB0_7;
	add.s32 	%r39, %r5, %r52;
	mad.lo.s32 	%r40, %r39, %r21, %r22;
	mul.wide.s32 	%rd13, %r40, 4;
	add.s64 	%rd14, %rd1, %rd13;
	mov.b32 	%r41, 0;
	st.global.u32 	[%rd14], %r41;
	mul.wide.s32 	%rd15, %r21, 4;
	add.s64 	%rd16, %rd14, %rd15;
	st.global.u32 	[%rd16], %r41;
	add.s64 	%rd17, %rd16, %rd15;
	st.global.u32 	[%rd17], %r41;
	add.s64 	%rd18, %rd17, %rd15;
	st.global.u32 	[%rd18], %r41;
	add.s32 	%r52, %r52, 4;
$L__BB0_7:
	setp.eq.s32 	%p8, %r16, 0;
	@%p8 bra 	$L__BB0_12;
	setp.eq.s32 	%p9, %r16, 1;
	@%p9 bra 	$L__BB0_10;
	add.s32 	%r42, %r5, %r52;
	mad.lo.s32 	%r43, %r42, %r21, %r22;
	mul.wide.s32 	%rd19, %r43, 4;
	add.s64 	%rd20, %rd1, %rd19;
	mov.b32 	%r44, 0;
	st.global.u32 	[%rd20], %r44;
	mul.wide.s32 	%rd21, %r21, 4;
	add.s64 	%rd22, %rd20, %rd21;
	st.global.u32 	[%rd22], %r44;
	add.s32 	%r52, %r52, 2;
$L__BB0_10:
	and.b32  	%r45, %r4, 1;
	setp.eq.b32 	%p10, %r45, 1;
	not.pred 	%p11, %p10;
	@%p11 bra 	$L__BB0_12;
	add.s32 	%r46, %r5, %r52;
	mad.lo.s32 	%r47, %r46, %r21, %r22;
	mul.wide.s32 	%rd23, %r47, 4;
	add.s64 	%rd24, %rd1, %rd23;
	mov.b32 	%r48, 0;
	st.global.u32 	[%rd24], %r48;
$L__BB0_12:
	ret;

}
	// .globl	_Z9swap_rowsPiiiii
.visible .entry _Z9swap_rowsPiiiii(
	.param .u64 .ptr .align 1 _Z9swap_rowsPiiiii_param_0,
	.param .u32 _Z9swap_rowsPiiiii_param_1,
	.param .u32 _Z9swap_rowsPiiiii_param_2,
	.param .u32 _Z9swap_rowsPiiiii_param_3,
	.param .u32 _Z9swap_rowsPiiiii_param_4
)
{
	.reg .pred 	%p<2>;
	.reg .b32 	%r<12>;
	.reg .b64 	%rd<7>;

	ld.param.u64 	%rd1, [_Z9swap_rowsPiiiii_param_0];
	ld.param.u32 	%r2, [_Z9swap_rowsPiiiii_param_2];
	ld.param.u32 	%r3, [_Z9swap_rowsPiiiii_param_3];
	ld.param.u32 	%r4, [_Z9swap_rowsPiiiii_param_4];
	mov.u32 	%r5, %ctaid.x;
	mov.u32 	%r6, %ntid.x;
	mov.u32 	%r7, %tid.x;
	mad.lo.s32 	%r1, %r5, %r6, %r7;
	setp.ge.s32 	%p1, %r1, %r2;
	@%p1 bra 	$L__BB1_2;
	cvta.to.global.u64 	%rd2, %rd1;
	mad.lo.s32 	%r8, %r4, %r2, %r1;
	mad.lo.s32 	%r9, %r3, %r2, %r1;
	mul.wide.s32 	%rd3, %r8, 4;
	add.s64 	%rd4, %rd2, %rd3;
	ld.global.u32 	%r10, [%rd4];
	mul.wide.s32 	%rd5, %r9, 4;
	add.s64 	%rd6, %rd2, %rd5;
	ld.global.u32 	%r11, [%rd6];
	st.global.u32 	[%rd4], %r11;
	st.global.u32 	[%rd6], %r10;
$L__BB1_2:
	ret;

}


// ===== COMPILED SASS (sm_100) =====

	.target	sm_100

	.elftype	@"ET_EXEC"


//--------------------- .note.nv.tkinfo           --------------------------
	.section	.note.nv.tkinfo,"",@"SHT_NOTE"
	.sectionflags	@"SHF_NOTE_NV_TKINFO"
	.tkinfo
        /*0018*/ 	.word	0x00000002
        /*0030*/ 	.string	""
        /*0030*/ 	.string	"ptxas"
        /*0030*/ 	.string	"Cuda compilation tools, release 13.0, V13.0.88"
        /*0030*/ 	.string	"Build cuda_13.0.r13.0/compiler.36424714_0"
        /*0030*/ 	.string	"-arch sm_100 -m 64 "



//--------------------- .note.nv.cuinfo           --------------------------
	.section	.note.nv.cuinfo,"",@"SHT_NOTE"
	.sectionflags	@"SHF_NOTE_NV_CUINFO"
        /*0018*/ 	.short	0x0002
        /*001a*/ 	.short	0x0064
        /*001c*/ 	.short	0x0082
	.zero		2


//--------------------- .nv.info                  --------------------------
	.section	.nv.info,"",@"SHT_CUDA_INFO"
	.align	4


	//----- nvinfo : EIATTR_REGCOUNT
	.align		4
        /*0000*/ 	.byte	0x04, 0x2f
        /*0002*/ 	.short	(.L_1 - .L_0)
	.align		4
.L_0:
        /*0004*/ 	.word	index@(_Z15reset_pivot_colPiiiiiii)
        /*0008*/ 	.word	0x0000001c


	//----- nvinfo : EIATTR_FRAME_SIZE
	.align		4
.L_1:
        /*000c*/ 	.byte	0x04, 0x11
        /*000e*/ 	.short	(.L_3 - .L_2)
	.align		4
.L_2:
        /*0010*/ 	.word	index@(_Z15reset_pivot_colPiiiiiii)
        /*0014*/ 	.word	0x00000000


	//----- nvinfo : EIATTR_REGCOUNT
	.align		4
.L_3:
        /*0018*/ 	.byte	0x04, 0x2f
        /*001a*/ 	.short	(.L_5 - .L_4)
	.align		4
.L_4:
        /*001c*/ 	.word	index@(_Z9swap_rowsPiiiii)
        /*0020*/ 	.word	0x0000000c


	//----- nvinfo : EIATTR_FRAME_SIZE
	.align		4
.L_5:
        /*0024*/ 	.byte	0x04, 0x11
        /*0026*/ 	.short	(.L_7 - .L_6)
	.align		4
.L_6:
        /*0028*/ 	.word	index@(_Z9swap_rowsPiiiii)
        /*002c*/ 	.word	0x00000000


	//----- nvinfo : EIATTR_MIN_STACK_SIZE
	.align		4
.L_7:
        /*0030*/ 	.byte	0x04, 0x12
        /*0032*/ 	.short	(.L_9 - .L_8)
	.align		4
.L_8:
        /*0034*/ 	.word	index@(_Z9swap_rowsPiiiii)
        /*0038*/ 	.word	0x00000000


	//----- nvinfo : EIATTR_MIN_STACK_SIZE
	.align		4
.L_9:
        /*003c*/ 	.byte	0x04, 0x12
        /*003e*/ 	.short	(.L_11 - .L_10)
	.align		4
.L_10:
        /*0040*/ 	.word	index@(_Z15reset_pivot_colPiiiiiii)
        /*0044*/ 	.word	0x00000000
.L_11:


//--------------------- .nv.compat                --------------------------
	.section	.nv.compat,"",@"SHT_CUDA_COMPAT_INFO"
	.align	4
        /*0000*/ 	.byte	0x02, 0x09, 0x00, 0x00, 0x02, 0x02, 0x01, 0x00, 0x02, 0x05, 0x05, 0x00, 0x03, 0x07, 0x01, 0x01
        /*0010*/ 	.byte	0x02, 0x03, 0x00, 0x00, 0x02, 0x06, 0x01, 0x00, 0x04, 0x0b, 0x08, 0x00, 0x09, 0x00, 0x00, 0x00
        /*0020*/ 	.byte	0x00, 0x00, 0x00, 0x00


//--------------------- .nv.info._Z9swap_rowsPiiiii --------------------------
	.section	.nv.info._Z9swap_rowsPiiiii,"",@"SHT_CUDA_INFO"
	.sectionflags	@""
	.align	4


	//----- nvinfo : EIATTR_CUDA_API_VERSION
	.align		4
        /*0000*/ 	.byte	0x04, 0x37
        /*0002*/ 	.short	(.L_13 - .L_12)
.L_12:
        /*0004*/ 	.word	0x00000082


	//----- nvinfo : EIATTR_KPARAM_INFO
	.align		4
.L_13:
        /*0008*/ 	.byte	0x04, 0x17
        /*000a*/ 	.short	(.L_15 - .L_14)
.L_14:
        /*000c*/ 	.word	0x00000000
        /*0010*/ 	.short	0x0004
        /*0012*/ 	.short	0x0014
        /*0014*/ 	.byte	0x00, 0xf0, 0x11, 0x00


	//----- nvinfo : EIATTR_KPARAM_INFO
	.align		4
.L_15:
        /*0018*/ 	.byte	0x04, 0x17
        /*001a*/ 	.short	(.L_17 - .L_16)
.L_16:
        /*001c*/ 	.word	0x00000000
        /*0020*/ 	.short	0x0003
        /*0022*/ 	.short	0x0010
        /*0024*/ 	.byte	0x00, 0xf0, 0x11, 0x00


	//----- nvinfo : EIATTR_KPARAM_INFO
	.align		4
.L_17:
        /*0028*/ 	.byte	0x04, 0x17
        /*002a*/ 	.short	(.L_19 - .L_18)
.L_18:
        /*002c*/ 	.word	0x00000000
        /*0030*/ 	.short	0x0002
        /*0032*/ 	.short	0x000c
        /*0034*/ 	.byte	0x00, 0xf0, 0x11, 0x00


	//----- nvinfo : EIATTR_KPARAM_INFO
	.align		4
.L_19:
        /*0038*/ 	.byte	0x04, 0x17
        /*003a*/ 	.short	(.L_21 - .L_20)
.L_20:
        /*003c*/ 	.word	0x00000000
        /*0040*/ 	.short	0x0001
        /*0042*/ 	.short	0x0008
        /*0044*/ 	.byte	0x00, 0xf0, 0x11, 0x00


	//----- nvinfo : EIATTR_KPARAM_INFO
	.align		4
.L_21:
        /*0048*/ 	.byte	0x04, 0x17
        /*004a*/ 	.short	(.L_23 - .L_22)
.L_22:
        /*004c*/ 	.word	0x00000000
        /*0050*/ 	.short	0x0000
        /*0052*/ 	.short	0x0000
        /*0054*/ 	.byte	0x00, 0xf5, 0x21, 0x00


	//----- nvinfo : EIATTR_SPARSE_MMA_MASK
	.align		4
.L_23:
        /*0058*/ 	.byte	0x03, 0x50
        /*005a*/ 	.short	0x0000


	//----- nvinfo : EIATTR_MAXREG_COUNT
	.align		4
        /*005c*/ 	.byte	0x03, 0x1b
        /*005e*/ 	.short	0x00ff


	//----- nvinfo : EIATTR_MERCURY_ISA_VERSION
	.align		4
        /*0060*/ 	.byte	0x03, 0x5f
        /*0062*/ 	.short	0x0101


	//----- nvinfo : EIATTR_VRC_CTA_INIT_COUNT
	.align		4
        /*0064*/ 	.byte	0x02, 0x4a
	.zero		1
	.zero		1


	//----- nvinfo : EIATTR_EXIT_INSTR_OFFSETS
	.align		4
        /*0068*/ 	.byte	0x04, 0x1c
        /*006a*/ 	.short	(.L_25 - .L_24)


	//   ....[0]....
.L_24:
        /*006c*/ 	.word	0x00000070


	//   ....[1]....
        /*0070*/ 	.word	0x00000130


	//----- nvinfo : EIATTR_CBANK_PARAM_SIZE
	.align		4
.L_25:
        /*0074*/ 	.byte	0x03, 0x19
        /*0076*/ 	.short	0x0018


	//----- nvinfo : EIATTR_PARAM_CBANK
	.align		4
        /*0078*/ 	.byte	0x04, 0x0a
        /*007a*/ 	.short	(.L_27 - .L_26)
	.align		4
.L_26:
        /*007c*/ 	.word	index@(.nv.constant0._Z9swap_rowsPiiiii)
        /*0080*/ 	.short	0x0380
        /*0082*/ 	.short	0x0018


	//----- nvinfo : EIATTR_SW_WAR
	.align		4
.L_27:
        /*0084*/ 	.byte	0x04, 0x36
        /*0086*/ 	.short	(.L_29 - .L_28)
.L_28:
        /*0088*/ 	.word	0x00000008
.L_29:


//--------------------- .nv.info._Z15reset_pivot_colPiiiiiii --------------------------
	.section	.nv.info._Z15reset_pivot_colPiiiiiii,"",@"SHT_CUDA_INFO"
	.sectionflags	@""
	.align	4


	//----- nvinfo : EIATTR_CUDA_API_VERSION
	.align		4
        /*0000*/ 	.byte	0x04, 0x37
        /*0002*/ 	.short	(.L_31 - .L_30)
.L_30:
        /*0004*/ 	.word	0x00000082


	//----- nvinfo : EIATTR_KPARAM_INFO
	.align		4
.L_31:
        /*0008*/ 	.byte	0x04, 0x17
        /*000a*/ 	.short	(.L_33 - .L_32)
.L_32:
        /*000c*/ 	.word	0x00000000
        /*0010*/ 	.short	0x0006
        /*0012*/ 	.short	0x001c
        /*0014*/ 	.byte	0x00, 0xf0, 0x11, 0x00


	//----- nvinfo : EIATTR_KPARAM_INFO
	.align		4
.L_33:
        /*0018*/ 	.byte	0x04, 0x17
        /*001a*/ 	.short	(.L_35 - .L_34)
.L_34:
        /*001c*/ 	.word	0x00000000
        /*0020*/ 	.short	0x0005
        /*0022*/ 	.short	0x0018
        /*0024*/ 	.byte	0x00, 0xf0, 0x11, 0x00


	//----- nvinfo : EIATTR_KPARAM_INFO
	.align		4
.L_35:
        /*0028*/ 	.byte	0x04, 0x17
        /*002a*/ 	.short	(.L_37 - .L_36)
.L_36:
        /*002c*/ 	.word	0x00000000
        /*0030*/ 	.short	0x0004
        /*0032*/ 	.short	0x0014
        /*0034*/ 	.byte	0x00, 0xf0, 0x11, 0x00


	//----- nvinfo : EIATTR_KPARAM_INFO
	.align		4
.L_37:
        /*0038*/ 	.byte	0x04, 0x17
        /*003a*/ 	.short	(.L_39 - .L_38)
.L_38:
        /*003c*/ 	.word	0x00000000
        /*0040*/ 	.short	0x0003
        /*0042*/ 	.short	0x0010
        /*0044*/ 	.byte	0x00, 0xf0, 0x11, 0x00


	//----- nvinfo : EIATTR_KPARAM_INFO
	.align		4
.L_39:
        /*0048*/ 	.byte	0x04, 0x17
        /*004a*/ 	.short	(.L_41 - .L_40)
.L_40:
        /*004c*/ 	.word	0x00000000
        /*0050*/ 	.short	0x0002
        /*0052*/ 	.short	0x000c
        /*0054*/ 	.byte	0x00, 0xf0, 0x11, 0x00


	//----- nvinfo : EIATTR_KPARAM_INFO
	.align		4
.L_41:
        /*0058*/ 	.byte	0x04, 0x17
        /*005a*/ 	.short	(.L_43 - .L_42)
.L_42:
        /*005c*/ 	.word	0x00000000
        /*0060*/ 	.short	0x0001
        /*0062*/ 	.short	0x0008
        /*0064*/ 	.byte	0x00, 0xf0, 0x11, 0x00


	//----- nvinfo : EIATTR_KPARAM_INFO
	.align		4
.L_43:
        /*0068*/ 	.byte	0x04, 0x17
        /*006a*/ 	.short	(.L_45 - .L_44)
.L_44:
        /*006c*/ 	.word	0x00000000
        /*0070*/ 	.short	0x0000
        /*0072*/ 	.short	0x0000
        /*0074*/ 	.byte	0x00, 0xf5, 0x21, 0x00


	//----- nvinfo : EIATTR_SPARSE_MMA_MASK
	.align		4
.L_45:
        /*0078*/ 	.byte	0x03, 0x50
        /*007a*/ 	.short	0x0000


	//----- nvinfo : EIATTR_MAXREG_COUNT
	.align		4
        /*007c*/ 	.byte	0x03, 0x1b
        /*007e*/ 	.short	0x00ff


	//----- nvinfo : EIATTR_MERCURY_ISA_VERSION
	.align		4
        /*0080*/ 	.byte	0x03, 0x5f
        /*0082*/ 	.short	0x0101


	//----- nvinfo : EIATTR_VRC_CTA_INIT_COUNT
	.align		4
        /*0084*/ 	.byte	0x02, 0x4a
	.zero		1
	.zero		1


	//----- nvinfo : EIATTR_EXIT_INSTR_OFFSETS
	.align		4
        /*0088*/ 	.byte	0x04, 0x1c
        /*008a*/ 	.short	(.L_47 - .L_46)


	//   ....[0]....
.L_46:
        /*008c*/ 	.word	0x00000110


	//   ....[1]....
        /*0090*/ 	.word	0x00000360


	//   ....[2]....
        /*0094*/ 	.word	0x000004b0


	//   ....[3]....
        /*0098*/ 	.word	0x000005c0


	//   ....[4]....
        /*009c*/ 	.word	0x00000640


	//----- nvinfo : EIATTR_CRS_STACK_SIZE
	.align		4
.L_47:
        /*00a0*/ 	.byte	0x04, 0x1e
        /*00a2*/ 	.short	(.L_49 - .L_48)
.L_48:
        /*00a4*/ 	.word	0x00000000


	//----- nvinfo : EIATTR_CBANK_PARAM_SIZE
	.align		4
.L_49:
        /*00a8*/ 	.byte	0x03, 0x19
        /*00aa*/ 	.short	0x0020


	//----- nvinfo : EIATTR_PARAM_CBANK
	.align		4
        /*00ac*/ 	.byte	0x04, 0x0a
        /*00ae*/ 	.short	(.L_51 - .L_50)
	.align		4
.L_50:
        /*00b0*/ 	.word	index@(.nv.constant0._Z15reset_pivot_colPiiiiiii)
        /*00b4*/ 	.short	0x0380
        /*00b6*/ 	.short	0x0020


	//----- nvinfo : EIATTR_SW_WAR
	.align		4
.L_51:
        /*00b8*/ 	.byte	0x04, 0x36
        /*00ba*/ 	.short	(.L_53 - .L_52)
.L_52:
        /*00bc*/ 	.word	0x00000008
.L_53:


//--------------------- .nv.callgraph             --------------------------
	.section	.nv.callgraph,"",@"SHT_CUDA_CALLGRAPH"
	.align	4
	.sectionentsize	8
	.align		4
        /*0000*/ 	.word	0x00000000
	.align		4
        /*0004*/ 	.word	0xffffffff
	.align		4
        /*0008*/ 	.word	0x00000000
	.align		4
        /*000c*/ 	.word	0xfffffffe
	.align		4
        /*0010*/ 	.word	0x00000000
	.align		4
        /*0014*/ 	.word	0xfffffffd
	.align		4
        /*0018*/ 	.word	0x00000000
	.align		4
        /*001c*/ 	.word	0xfffffffc


//--------------------- .text._Z9swap_rowsPiiiii  --------------------------
	.section	.text._Z9swap_rowsPiiiii,"ax",@progbits
	.align	128
        .global         _Z9swap_rowsPiiiii
        .type           _Z9swap_rowsPiiiii,@function
        .size           _Z9swap_rowsPiiiii,(.L_x_9 - _Z9swap_rowsPiiiii)
        .other          _Z9swap_rowsPiiiii,@"STO_CUDA_ENTRY STV_DEFAULT"
_Z9swap_rowsPiiiii:
.text._Z9swap_rowsPiiiii:
[----:B------:R-:W-:Y:S01]  /*0000*/  LDC R1, c[0x0][0x37c] ;  /* 0x0000df00ff017b82 */ /* 0x000fe20000000800 */
[----:B------:R-:W0:Y:S07]  /*0010*/  S2R R3, SR_TID.X ;  /* 0x0000000000037919 */ /* 0x000e2e0000002100 */
[----:B------:R-:W0:Y:S01]  /*0020*/  S2UR UR4, SR_CTAID.X ;  /* 0x00000000000479c3 */ /* 0x000e220000002500 */
[----:B------:R-:W1:Y:S07]  /*0030*/  LDCU UR6, c[0x0][0x38c] ;  /* 0x00007180ff0677ac */ /* 0x000e6e0008000800 */
[----:B------:R-:W0:Y:S02]  /*0040*/  LDC R0, c[0x0][0x360] ;  /* 0x0000d800ff007b82 */ /* 0x000e240000000800 */
[----:B0-----:R-:W-:-:S05]  /*0050*/  IMAD R0, R0, UR4, R3 ;  /* 0x0000000400007c24 */ /* 0x001fca000f8e0203 */
[----:B-1----:R-:W-:-:S13]  /*0060*/  ISETP.GE.AND P0, PT, R0, UR6, PT ;  /* 0x0000000600007c0c */ /* 0x002fda000bf06270 */
[----:B------:R-:W-:Y:S05]  /*0070*/  @P0 EXIT ;  /* 0x000000000000094d */ /* 0x000fea0003800000 */
[----:B------:R-:W0:Y:S01]  /*0080*/  LDC.64 R6, c[0x0][0x390] ;  /* 0x0000e400ff067b82 */ /* 0x000e220000000a00 */
[----:B------:R-:W1:Y:S07]  /*0090*/  LDCU.64 UR4, c[0x0][0x358] ;  /* 0x00006b00ff0477ac */ /* 0x000e6e0008000a00 */
[----:B------:R-:W2:Y:S01]  /*00a0*/  LDC.64 R2, c[0x0][0x380] ;  /* 0x0000e000ff027b82 */ /* 0x000ea20000000a00 */
[--C-:B0-----:R-:W-:Y:S02]  /*00b0*/  IMAD R5, R6, UR6, R0.reuse ;  /* 0x0000000606057c24 */ /* 0x101fe4000f8e0200 */
[----:B------:R-:W-:-:S02]  /*00c0*/  IMAD R7, R7, UR6, R0 ;  /* 0x0000000607077c24 */ /* 0x000fc4000f8e0200 */
[----:B--2---:R-:W-:-:S04]  /*00d0*/  IMAD.WIDE R4, R5, 0x4, R2 ;  /* 0x0000000405047825 */ /* 0x004fc800078e0202 */
[----:B------:R-:W-:Y:S01]  /*00e0*/  IMAD.WIDE R2, R7, 0x4, R2 ;  /* 0x0000000407027825 */ /* 0x000fe200078e0202 */
[----:B-1----:R-:W2:Y:S04]  /*00f0*/  LDG.E R9, desc[UR4][R4.64] ;  /* 0x0000000404097981 */ /* 0x002ea8000c1e1900 */
[----:B------:R-:W3:Y:S04]  /*0100*/  LDG.E R7, desc[UR4][R2.64] ;  /* 0x0000000402077981 */ /* 0x000ee8000c1e1900 */
[----:B--2---:R-:W-:Y:S04]  /*0110*/  STG.E desc[UR4][R2.64], R9 ;  /* 0x0000000902007986 */ /* 0x004fe8000c101904 */
[----:B---3--:R-:W-:Y:S01]  /*0120*/  STG.E desc[UR4][R4.64], R7 ;  /* 0x0000000704007986 */ /* 0x008fe2000c101904 */
[----:B------:R-:W-:Y:S05]  /*0130*/  EXIT ;  /* 0x000000000000794d */ /* 0x000fea0003800000 */
.L_x_0:
[----:B------:R-:W-:-:S00]  /*0140*/  BRA `(.L_x_0) ;  /* 0xfffffffc00fc7947 */ /* 0x000fc0000383ffff */
[----:B------:R-:W-:-:S00]  /*0150*/  NOP ;  /* 0x0000000000007918 */ /* 0x000fc00000000000 */
        /* <DEDUP_REMOVED lines=10> */
.L_x_9:


//--------------------- .text._Z15reset_pivot_colPiiiiiii --------------------------
	.section	.text._Z15reset_pivot_colPiiiiiii,"ax",@progbits
	.align	128
        .global         _Z15reset_pivot_colPiiiiiii
        .type           _Z15reset_pivot_colPiiiiiii,@function
        .size           _Z15reset_pivot_colPiiiiiii,(.L_x_10 - _Z15reset_pivot_colPiiiiiii)
        .other          _Z15reset_pivot_colPiiiiiii,@"STO_CUDA_ENTRY STV_DEFAULT"
_Z15reset_pivot_colPiiiiiii:
.text._Z15reset_pivot_colPiiiiiii:
[----:B------:R-:W-:Y:S01]  /*0000*/  LDC R1, c[0x0][0x37c] ;  /* 0x0000df00ff017b82 */ /* 0x000fe20000000800 */
[----:B------:R-:W0:Y:S07]  /*0010*/  S2R R7, SR_TID.X ;  /* 0x0000000000077919 */ /* 0x000e2e0000002100 */
[----:B------:R-:W0:Y:S01]  /*0020*/  LDC.64 R8, c[0x0][0x398] ;  /* 0x0000e600ff087b82 */ /* 0x000e220000000a00 */
[----:B------:R-:W1:Y:S01]  /*0030*/  LDCU UR4, c[0x0][0x390] ;  /* 0x00007200ff0477ac */ /* 0x000e620008000800 */
[----:B------:R-:W2:Y:S06]  /*0040*/  LDCU UR6, c[0x0][0x388] ;  /* 0x00007100ff0677ac */ /* 0x000eac0008000800 */
[----:B------:R-:W3:Y:S01]  /*0050*/  S2UR UR5, SR_CTAID.X ;  /* 0x00000000000579c3 */ /* 0x000ee20000002500 */
[----:B-1----:R-:W-:Y:S01]  /*0060*/  UIADD3 UR4, UPT, UPT, UR4, 0x1, URZ ;  /* 0x0000000104047890 */ /* 0x002fe2000fffe0ff */
[----:B0-----:R-:W-:-:S02]  /*0070*/  IMAD R0, R7, R8, R8 ;  /* 0x0000000807007224 */ /* 0x001fc400078e0208 */
[----:B---3--:R-:W-:-:S03]  /*0080*/  IMAD R2, R8, UR5, RZ ;  /* 0x0000000508027c24 */ /* 0x008fc6000f8e02ff */
[----:B------:R-:W-:-:S05]  /*0090*/  IADD3 R0, PT, PT, R0, UR4, RZ ;  /* 0x0000000400007c10 */ /* 0x000fca000fffe0ff */
[----:B------:R-:W-:-:S05]  /*00a0*/  IMAD R3, R2, R9, R0 ;  /* 0x0000000902037224 */ /* 0x000fca00078e0200 */
[----:B--2---:R-:W-:Y:S02]  /*00b0*/  IADD3 R5, PT, PT, R8, UR6, -R3 ;  /* 0x0000000608057c10 */ /* 0x004fe4000fffe803 */
[----:B------:R-:W-:Y:S02]  /*00c0*/  ISETP.GT.AND P0, PT, R3, UR6, PT ;  /* 0x0000000603007c0c */ /* 0x000fe4000bf04270 */
[----:B------:R-:W-:-:S04]  /*00d0*/  ISETP.GT.AND P1, PT, R5, R8, PT ;  /* 0x000000080500720c */ /* 0x000fc80003f24270 */
[----:B------:R-:W-:-:S04]  /*00e0*/  SEL R5, R5, RZ, !P1 ;  /* 0x000000ff05057207 */ /* 0x000fc80004800000 */
[----:B------:R-:W-:-:S04]  /*00f0*/  SEL R0, R5, R8, P0 ;  /* 0x0000000805007207 */ /* 0x000fc80000000000 */
[----:B------:R-:W-:-:S13]  /*0100*/  ISETP.GE.AND P0, PT, R0, 0x1, PT ;  /* 0x000000010000780c */ /* 0x000fda0003f06270 */
[----:B------:R-:W-:Y:S05]  /*0110*/  @!P0 EXIT ;  /* 0x000000000000894d */ /* 0x000fea0003800000 */
[C---:B------:R-:W-:Y:S01]  /*0120*/  ISETP.GE.U32.AND P1, PT, R0.reuse, 0x8, PT ;  /* 0x000000080000780c */ /* 0x040fe20003f26070 */
[----:B------:R-:W-:Y:S01]  /*0130*/  IMAD R3, R7, R8, UR4 ;  /* 0x0000000407037e24 */ /* 0x000fe2000f8e0208 */
[----:B------:R-:W-:Y:S01]  /*0140*/  LOP3.LUT R24, R0, 0x7, RZ, 0xc0, !PT ;  /* 0x0000000700187812 */ /* 0x000fe200078ec0ff */
[----:B------:R-:W0:Y:S01]  /*0150*/  LDCU.64 UR4, c[0x0][0x358] ;  /* 0x00006b00ff0477ac */ /* 0x000e220008000a00 */
[----:B------:R-:W-:Y:S01]  /*0160*/  BSSY.RECONVERGENT B0, `(.L_x_1) ;  /* 0x000001f000007945 */ /* 0x000fe20003800200 */
[----:B------:R-:W-:Y:S02]  /*0170*/  IMAD R2, R2, R9, R3 ;  /* 0x0000000902027224 */ /* 0x000fe400078e0203 */
[----:B------:R-:W-:Y:S01]  /*0180*/  HFMA2 R3, -RZ, RZ, 0, 0 ;  /* 0x00000000ff037431 */ /* 0x000fe200000001ff */
[----:B------:R-:W-:-:S05]  /*0190*/  ISETP.NE.AND P0, PT, R24, RZ, PT ;  /* 0x000000ff1800720c */ /* 0x000fca0003f05270 */
[----:B------:R-:W-:Y:S08]  /*01a0*/  @!P1 BRA `(.L_x_2) ;  /* 0x0000000000689947 */ /* 0x000ff00003800000 */
[----:B------:R-:W1:Y:S01]  /*01b0*/  LDC R25, c[0x0][0x38c] ;  /* 0x0000e300ff197b82 */ /* 0x000e620000000800 */
[----:B------:R-:W1:Y:S01]  /*01c0*/  LDCU UR6, c[0x0][0x394] ;  /* 0x00007280ff0677ac */ /* 0x000e620008000800 */
[----:B------:R-:W-:-:S04]  /*01d0*/  LOP3.LUT R3, R0, 0x7ffffff8, RZ, 0xc0, !PT ;  /* 0x7ffffff800037812 */ /* 0x000fc800078ec0ff */
[----:B------:R-:W-:Y:S02]  /*01e0*/  IADD3 R22, PT, PT, -R3, RZ, RZ ;  /* 0x000000ff03167210 */ /* 0x000fe40007ffe1ff */
[----:B------:R-:W2:Y:S01]  /*01f0*/  LDC.64 R4, c[0x0][0x380] ;  /* 0x0000e000ff047b82 */ /* 0x000ea20000000a00 */
[----:B-1----:R-:W-:-:S07]  /*0200*/  IMAD R23, R2, R25, UR6 ;  /* 0x0000000602177e24 */ /* 0x002fce000f8e0219 */
.L_x_3:
[----:B-12---:R-:W-:Y:S01]  /*0210*/  IMAD.WIDE R14, R23, 0x4, R4 ;  /* 0x00000004170e7825 */ /* 0x006fe200078e0204 */
[----:B------:R-:W-:Y:S02]  /*0220*/  IADD3 R22, PT, PT, R22, 0x8, RZ ;  /* 0x0000000816167810 */ /* 0x000fe40007ffe0ff */
[C---:B------:R-:W-:Y:S02]  /*0230*/  LEA R23, R25.reuse, R23, 0x3 ;  /* 0x0000001719177211 */ /* 0x040fe400078e18ff */
[----:B0-----:R1:W-:Y:S01]  /*0240*/  STG.E desc[UR4][R14.64], RZ ;  /* 0x000000ff0e007986 */ /* 0x0013e2000c101904 */
[----:B------:R-:W-:Y:S01]  /*0250*/  IMAD.WIDE R16, R25, 0x4, R14 ;  /* 0x0000000419107825 */ /* 0x000fe200078e020e */
[----:B------:R-:W-:-:S04]  /*0260*/  ISETP.NE.AND P1, PT, R22, RZ, PT ;  /* 0x000000ff1600720c */ /* 0x000fc80003f25270 */
[----:B------:R1:W-:Y:S01]  /*0270*/  STG.E desc[UR4][R16.64], RZ ;  /* 0x000000ff10007986 */ /* 0x0003e2000c101904 */
[----:B------:R-:W-:-:S05]  /*0280*/  IMAD.WIDE R18, R25, 0x4, R16 ;  /* 0x0000000419127825 */ /* 0x000fca00078e0210 */
        /* <DEDUP_REMOVED lines=11> */
[----:B------:R-:W-:Y:S05]  /*0340*/  @P1 BRA `(.L_x_3) ;  /* 0xfffffffc00b01947 */ /* 0x000fea000383ffff */
.L_x_2:
[----:B0-----:R-:W-:Y:S05]  /*0350*/  BSYNC.RECONVERGENT B0 ;  /* 0x0000000000007941 */ /* 0x001fea0003800200 */
.L_x_1:
[----:B------:R-:W-:Y:S05]  /*0360*/  @!P0 EXIT ;  /* 0x000000000000894d */ /* 0x000fea0003800000 */
[----:B------:R-:W-:Y:S01]  /*0370*/  ISETP.GE.U32.AND P0, PT, R24, 0x4, PT ;  /* 0x000000041800780c */ /* 0x000fe20003f06070 */
[----:B------:R-:W-:Y:S01]  /*0380*/  BSSY.RECONVERGENT B0, `(.L_x_4) ;  /* 0x0000012000007945 */ /* 0x000fe20003800200 */
[----:B-1----:R-:W-:-:S04]  /*0390*/  LOP3.LUT R12, R0, 0x3, RZ, 0xc0, !PT ;  /* 0x00000003000c7812 */ /* 0x002fc800078ec0ff */
[----:B------:R-:W-:-:S07]  /*03a0*/  ISETP.NE.AND P1, PT, R12, RZ, PT ;  /* 0x000000ff0c00720c */ /* 0x000fce0003f25270 */
[----:B------:R-:W-:Y:S06]  /*03b0*/  @!P0 BRA `(.L_x_5) ;  /* 0x0000000000388947 */ /* 0x000fec0003800000 */
[----:B------:R-:W0:Y:S01]  /*03c0*/  LDC R11, c[0x0][0x38c] ;  /* 0x0000e300ff0b7b82 */ /* 0x000e220000000800 */
[----:B------:R-:W0:Y:S01]  /*03d0*/  LDCU UR6, c[0x0][0x394] ;  /* 0x00007280ff0677ac */ /* 0x000e220008000800 */
[----:B------:R-:W-:Y:S02]  /*03e0*/  IADD3 R6, PT, PT, R2, R3, RZ ;  /* 0x0000000302067210 */ /* 0x000fe40007ffe0ff */
[----:B------:R-:W-:-:S04]  /*03f0*/  IADD3 R3, PT, PT, R3, 0x4, RZ ;  /* 0x0000000403037810 */ /* 0x000fc80007ffe0ff */
[----:B------:R-:W1:Y:S01]  /*0400*/  LDC.64 R4, c[0x0][0x380] ;  /* 0x0000e000ff047b82 */ /* 0x000e620000000a00 */
[----:B0-----:R-:W-:-:S04]  /*0410*/  IMAD R7, R6, R11, UR6 ;  /* 0x0000000606077e24 */ /* 0x001fc8000f8e020b */
[----:B-1----:R-:W-:-:S05]  /*0420*/  IMAD.WIDE R4, R7, 0x4, R4 ;  /* 0x0000000407047825 */ /* 0x002fca00078e0204 */
[----:B------:R0:W-:Y:S01]  /*0430*/  STG.E desc[UR4][R4.64], RZ ;  /* 0x000000ff04007986 */ /* 0x0001e2000c101904 */
[----:B------:R-:W-:-:S05]  /*0440*/  IMAD.WIDE R6, R11, 0x4, R4 ;  /* 0x000000040b067825 */ /* 0x000fca00078e0204 */
[----:B------:R0:W-:Y:S01]  /*0450*/  STG.E desc[UR4][R6.64], RZ ;  /* 0x000000ff06007986 */ /* 0x0001e2000c101904 */
[----:B------:R-:W-:-:S05]  /*0460*/  IMAD.WIDE R8, R11, 0x4, R6 ;  /* 0x000000040b087825 */ /* 0x000fca00078e0206 */
[----:B------:R0:W-:Y:S01]  /*0470*/  STG.E desc[UR4][R8.64], RZ ;  /* 0x000000ff08007986 */ /* 0x0001e2000c101904 */
[----:B------:R-:W-:-:S05]  /*0480*/  IMAD.WIDE R10, R11, 0x4, R8 ;  /* 0x000000040b0a7825 */ /* 0x000fca00078e0208 */
[----:B------:R0:W-:Y:S02]  /*0490*/  STG.E desc[UR4][R10.64], RZ ;  /* 0x000000ff0a007986 */ /* 0x0001e4000c101904 */
.L_x_5:
[----:B------:R-:W-:Y:S05]  /*04a0*/  BSYNC.RECONVERGENT B0 ;  /* 0x0000000000007941 */ /* 0x000fea0003800200 */
.L_x_4:
[----:B------:R-:W-:Y:S05]  /*04b0*/  @!P1 EXIT ;  /* 0x000000000000994d */ /* 0x000fea0003800000 */
[----:B------:R-:W-:Y:S01]  /*04c0*/  ISETP.NE.AND P0, PT, R12, 0x1, PT ;  /* 0x000000010c00780c */ /* 0x000fe20003f05270 */
[----:B------:R-:W-:Y:S01]  /*04d0*/  BSSY.RECONVERGENT B0, `(.L_x_6) ;  /* 0x000000e000007945 */ /* 0x000fe20003800200 */
[----:B------:R-:W-:-:S04]  /*04e0*/  LOP3.LUT R0, R0, 0x1, RZ, 0xc0, !PT ;  /* 0x0000000100007812 */ /* 0x000fc800078ec0ff */
[----:B------:R-:W-:-:S07]  /*04f0*/  ISETP.NE.U32.AND P1, PT, R0, 0x1, PT ;  /* 0x000000010000780c */ /* 0x000fce0003f25070 */
[----:B------:R-:W-:Y:S06]  /*0500*/  @!P0 BRA `(.L_x_7) ;  /* 0x0000000000288947 */ /* 0x000fec0003800000 */
[----:B0-----:R-:W0:Y:S01]  /*0510*/  LDC R7, c[0x0][0x38c] ;  /* 0x0000e300ff077b82 */ /* 0x001e220000000800 */
        /* <DEDUP_REMOVED lines=8> */
[----:B------:R1:W-:Y:S02]  /*05a0*/  STG.E desc[UR4][R6.64], RZ ;  /* 0x000000ff06007986 */ /* 0x0003e4000c101904 */
.L_x_7:
[----:B------:R-:W-:Y:S05]  /*05b0*/  BSYNC.RECONVERGENT B0 ;  /* 0x0000000000007941 */ /* 0x000fea0003800200 */
.L_x_6:
[----:B------:R-:W-:Y:S05]  /*05c0*/  @P1 EXIT ;  /* 0x000000000000194d */ /* 0x000fea0003800000 */
[----:B01----:R-:W0:Y:S01]  /*05d0*/  LDC R7, c[0x0][0x394] ;  /* 0x0000e500ff077b82 */ /* 0x003e220000000800 */
[----:B------:R-:W0:Y:S01]  /*05e0*/  LDCU UR6, c[0x0][0x38c] ;  /* 0x00007180ff0677ac */ /* 0x000e220008000800 */
[----:B------:R-:W-:-:S06]  /*05f0*/  IADD3 R2, PT, PT, R2, R3, RZ ;  /* 0x0000000302027210 */ /* 0x000fcc0007ffe0ff */
[----:B------:R-:W1:Y:S01]  /*0600*/  LDC.64 R4, c[0x0][0x380] ;  /* 0x0000e000ff047b82 */ /* 0x000e620000000a00 */
[----:B0-----:R-:W-:-:S04]  /*0610*/  IMAD R3, R2, UR6, R7 ;  /* 0x0000000602037c24 */ /* 0x001fc8000f8e0207 */
[----:B-1----:R-:W-:-:S05]  /*0620*/  IMAD.WIDE R2, R3, 0x4, R4 ;  /* 0x0000000403027825 */ /* 0x002fca00078e0204 */
[----:B------:R-:W-:Y:S01]  /*0630*/  STG.E desc[UR4][R2.64], RZ ;  /* 0x000000ff02007986 */ /* 0x000fe2000c101904 */
[----:B------:R-:W-:Y:S05]  /*0640*/  EXIT ;  /* 0x000000000000794d */ /* 0x000fea0003800000 */
.L_x_8:
        /* <DEDUP_REMOVED lines=11> */
.L_x_10:


//--------------------- .nv.shared.reserved.0     --------------------------
	.section	.nv.shared.reserved.0,"aw",@nobits
	.weak		__nv_reservedSMEM_offset_0_alias
	.size		__nv_reservedSMEM_offset_0_alias, 0, 64
	.other		__nv_reservedSMEM_offset_0_alias,@"STO_CUDA_RESERVED_SHARED STV_DEFAULT"
__nv_reservedSMEM_offset_0_alias:
	.zero		0
	.zero		64


//--------------------- .nv.constant0._Z9swap_rowsPiiiii --------------------------
	.section	.nv.constant0._Z9swap_rowsPiiiii,"a",@progbits
	.sectionflags	@""
	.align	4
.nv.constant0._Z9swap_rowsPiiiii:
	.zero		920


//--------------------- .nv.constant0._Z15reset_pivot_colPiiiiiii --------------------------
	.section	.nv.constant0._Z15reset_pivot_colPiiiiiii,"a",@progbits
	.sectionflags	@""
	.align	4
.nv.constant0._Z15reset_pivot_colPiiiiiii:
	.zero		928


//--------------------- SYMBOLS --------------------------

	.type		.nv.reservedSmem.offset0,@object
	.size		.nv.reservedSmem.offset0,0x4
